//
// Generated by NVIDIA NVVM Compiler
//
// Compiler Build ID: CL-36424714
// Cuda compilation tools, release 13.0, V13.0.88
// Based on NVVM 20.0.0
//

.version 9.0
.target sm_100
.address_size 64

	// .globl	_Z3addPiS_S_S_

.visible .entry _Z3addPiS_S_S_(
	.param .u64 .ptr .align 1 _Z3addPiS_S_S__param_0,
	.param .u64 .ptr .align 1 _Z3addPiS_S_S__param_1,
	.param .u64 .ptr .align 1 _Z3addPiS_S_S__param_2,
	.param .u64 .ptr .align 1 _Z3addPiS_S_S__param_3
)
{
	.reg .pred 	%p<3>;
	.reg .b32 	%r<10>;
	.reg .b64 	%rd<13>;

	ld.param.u64 	%rd5, [_Z3addPiS_S_S__param_0];
	ld.param.u64 	%rd6, [_Z3addPiS_S_S__param_1];
	ld.param.u64 	%rd7, [_Z3addPiS_S_S__param_2];
	ld.param.u64 	%rd8, [_Z3addPiS_S_S__param_3];
	cvta.to.global.u64 	%rd1, %rd8;
	ld.global.u32 	%r3, [%rd1];
	setp.lt.s32 	%p1, %r3, 1;
	@%p1 bra 	$L__BB0_3;
	cvta.to.global.u64 	%rd2, %rd5;
	cvta.to.global.u64 	%rd3, %rd6;
	cvta.to.global.u64 	%rd4, %rd7;
	mov.b32 	%r9, 0;
$L__BB0_2:
	mul.wide.u32 	%rd9, %r9, 4;
	add.s64 	%rd10, %rd2, %rd9;
	ld.global.u32 	%r5, [%rd10];
	add.s64 	%rd11, %rd3, %rd9;
	ld.global.u32 	%r6, [%rd11];
	add.s32 	%r7, %r6, %r5;
	add.s64 	%rd12, %rd4, %rd9;
	st.global.u32 	[%rd12], %r7;
	add.s32 	%r9, %r9, 1;
	ld.global.u32 	%r8, [%rd1];
	setp.lt.s32 	%p2, %r9, %r8;
	@%p2 bra 	$L__BB0_2;
$L__BB0_3:
	ret;

}


// ===== COMPILED SASS (sm_100) =====

	.target	sm_100

	.elftype	@"ET_EXEC"


//--------------------- .note.nv.tkinfo           --------------------------
	.section	.note.nv.tkinfo,"",@"SHT_NOTE"
	.sectionflags	@"SHF_NOTE_NV_TKINFO"
	.tkinfo
        /*0018*/ 	.word	0x00000002
        /*0030*/ 	.string	""
        /*0030*/ 	.string	"ptxas"
        /*0030*/ 	.string	"Cuda compilation tools, release 13.0, V13.0.88"
        /*0030*/ 	.string	"Build cuda_13.0.r13.0/compiler.36424714_0"
        /*0030*/ 	.string	"-arch sm_100 -m 64 "



//--------------------- .note.nv.cuinfo           --------------------------
	.section	.note.nv.cuinfo,"",@"SHT_NOTE"
	.sectionflags	@"SHF_NOTE_NV_CUINFO"
        /*0018*/ 	.short	0x0002
        /*001a*/ 	.short	0x0064
        /*001c*/ 	.short	0x0082
	.zero		2


//--------------------- .nv.info                  --------------------------
	.section	.nv.info,"",@"SHT_CUDA_INFO"
	.align	4


	//----- nvinfo : EIATTR_REGCOUNT
	.align		4
        /*0000*/ 	.byte	0x04, 0x2f
        /*0002*/ 	.short	(.L_1 - .L_0)
	.align		4
.L_0:
        /*0004*/ 	.word	index@(_Z3addPiS_S_S_)
        /*0008*/ 	.word	0x00000010


	//----- nvinfo : EIATTR_FRAME_SIZE
	.align		4
.L_1:
        /*000c*/ 	.byte	0x04, 0x11
        /*000e*/ 	.short	(.L_3 - .L_2)
	.align		4
.L_2:
        /*0010*/ 	.word	index@(_Z3addPiS_S_S_)
        /*0014*/ 	.word	0x00000000


	//----- nvinfo : EIATTR_MIN_STACK_SIZE
	.align		4
.L_3:
        /*0018*/ 	.byte	0x04, 0x12
        /*001a*/ 	.short	(.L_5 - .L_4)
	.align		4
.L_4:
        /*001c*/ 	.word	index@(_Z3addPiS_S_S_)
        /*0020*/ 	.word	0x00000000
.L_5:


//--------------------- .nv.compat                --------------------------
	.section	.nv.compat,"",@"SHT_CUDA_COMPAT_INFO"
	.align	4
        /*0000*/ 	.byte	0x02, 0x09, 0x00, 0x00, 0x02, 0x02, 0x01, 0x00, 0x02, 0x05, 0x05, 0x00, 0x03, 0x07, 0x01, 0x01
        /*0010*/ 	.byte	0x02, 0x03, 0x00, 0x00, 0x02, 0x06, 0x01, 0x00, 0x04, 0x0b, 0x08, 0x00, 0x09, 0x00, 0x00, 0x00
        /*0020*/ 	.byte	0x00, 0x00, 0x00, 0x00


//--------------------- .nv.info._Z3addPiS_S_S_   --------------------------
	.section	.nv.info._Z3addPiS_S_S_,"",@"SHT_CUDA_INFO"
	.sectionflags	@""
	.align	4


	//----- nvinfo : EIATTR_CUDA_API_VERSION
	.align		4
        /*0000*/ 	.byte	0x04, 0x37
        /*0002*/ 	.short	(.L_7 - .L_6)
.L_6:
        /*0004*/ 	.word	0x00000082


	//----- nvinfo : EIATTR_KPARAM_INFO
	.align		4
.L_7:
        /*0008*/ 	.byte	0x04, 0x17
        /*000a*/ 	.short	(.L_9 - .L_8)
.L_8:
        /*000c*/ 	.word	0x00000000
        /*0010*/ 	.short	0x0003
        /*0012*/ 	.short	0x0018
        /*0014*/ 	.byte	0x00, 0xf5, 0x21, 0x00


	//----- nvinfo : EIATTR_KPARAM_INFO
	.align		4
.L_9:
        /*0018*/ 	.byte	0x04, 0x17
        /*001a*/ 	.short	(.L_11 - .L_10)
.L_10:
        /*001c*/ 	.word	0x00000000
        /*0020*/ 	.short	0x0002
        /*0022*/ 	.short	0x0010
        /*0024*/ 	.byte	0x00, 0xf5, 0x21, 0x00


	//----- nvinfo : EIATTR_KPARAM_INFO
	.align		4
.L_11:
        /*0028*/ 	.byte	0x04, 0x17
        /*002a*/ 	.short	(.L_13 - .L_12)
.L_12:
        /*002c*/ 	.word	0x00000000
        /*0030*/ 	.short	0x0001
        /*0032*/ 	.short	0x0008
        /*0034*/ 	.byte	0x00, 0xf5, 0x21, 0x00


	//----- nvinfo : EIATTR_KPARAM_INFO
	.align		4
.L_13:
        /*0038*/ 	.byte	0x04, 0x17
        /*003a*/ 	.short	(.L_15 - .L_14)
.L_14:
        /*003c*/ 	.word	0x00000000
        /*0040*/ 	.short	0x0000
        /*0042*/ 	.short	0x0000
        /*0044*/ 	.byte	0x00, 0xf5, 0x21, 0x00


	//----- nvinfo : EIATTR_SPARSE_MMA_MASK
	.align		4
.L_15:
        /*0048*/ 	.byte	0x03, 0x50
        /*004a*/ 	.short	0x0000


	//----- nvinfo : EIATTR_MAXREG_COUNT
	.align		4
        /*004c*/ 	.byte	0x03, 0x1b
        /*004e*/ 	.short	0x00ff


	//----- nvinfo : EIATTR_MERCURY_ISA_VERSION
	.align		4
        /*0050*/ 	.byte	0x03, 0x5f
        /*0052*/ 	.short	0x0101


	//----- nvinfo : EIATTR_VRC_CTA_INIT_COUNT
	.align		4
        /*0054*/ 	.byte	0x02, 0x4a
	.zero		1
	.zero		1


	//----- nvinfo : EIATTR_EXIT_INSTR_OFFSETS
	.align		4
        /*0058*/ 	.byte	0x04, 0x1c
        /*005a*/ 	.short	(.L_17 - .L_16)


	//   ....[0]....
.L_16:
        /*005c*/ 	.word	0x00000050


	//   ....[1]....
        /*0060*/ 	.word	0x00000150


	//----- nvinfo : EIATTR_CBANK_PARAM_SIZE
	.align		4
.L_17:
        /*0064*/ 	.byte	0x03, 0x19
        /*0066*/ 	.short	0x0020


	//----- nvinfo : EIATTR_PARAM_CBANK
	.align		4
        /*0068*/ 	.byte	0x04, 0x0a
        /*006a*/ 	.short	(.L_19 - .L_18)
	.align		4
.L_18:
        /*006c*/ 	.word	index@(.nv.constant0._Z3addPiS_S_S_)
        /*0070*/ 	.short	0x0380
        /*0072*/ 	.short	0x0020


	//----- nvinfo : EIATTR_SW_WAR
	.align		4
.L_19:
        /*0074*/ 	.byte	0x04, 0x36
        /*0076*/ 	.short	(.L_21 - .L_20)
.L_20:
        /*0078*/ 	.word	0x00000008
.L_21:


//--------------------- .nv.callgraph             --------------------------
	.section	.nv.callgraph,"",@"SHT_CUDA_CALLGRAPH"
	.align	4
	.sectionentsize	8
	.align		4
        /*0000*/ 	.word	0x00000000
	.align		4
        /*0004*/ 	.word	0xffffffff
	.align		4
        /*0008*/ 	.word	0x00000000
	.align		4
        /*000c*/ 	.word	0xfffffffe
	.align		4
        /*0010*/ 	.word	0x00000000
	.align		4
        /*0014*/ 	.word	0xfffffffd
	.align		4
        /*0018*/ 	.word	0x00000000
	.align		4
        /*001c*/ 	.word	0xfffffffc


//--------------------- .text._Z3addPiS_S_S_      --------------------------
	.section	.text._Z3addPiS_S_S_,"ax",@progbits
	.align	128
        .global         _Z3addPiS_S_S_
        .type           _Z3addPiS_S_S_,@function
        .size           _Z3addPiS_S_S_,(.L_x_2 - _Z3addPiS_S_S_)
        .other          _Z3addPiS_S_S_,@"STO_CUDA_ENTRY STV_DEFAULT"
_Z3addPiS_S_S_:
.text._Z3addPiS_S_S_:
[----:B------:R-:W-:Y:S08]  /*0000*/  LDC R1, c[0x0][0x37c] ;  /* 0x0000df00ff017b82 */ /* 0x000ff00000000800 */
[----:B------:R-:W0:Y:S01]  /*0010*/  LDC.64 R2, c[0x0][0x398] ;  /* 0x0000e600ff027b82 */ /* 0x000e220000000a00 */
[----:B------:R-:W0:Y:S02]  /*0020*/  LDCU.64 UR4, c[0x0][0x358] ;  /* 0x00006b00ff0477ac */ /* 0x000e240008000a00 */
[----:B0-----:R-:W2:Y:S02]  /*0030*/  LDG.E R0, desc[UR4][R2.64] ;  /* 0x0000000402007981 */ /* 0x001ea4000c1e1900 */
[----:B--2---:R-:W-:-:S13]  /*0040*/  ISETP.GE.AND P0, PT, R0, 0x1, PT ;  /* 0x000000010000780c */ /* 0x004fda0003f06270 */
[----:B------:R-:W-:Y:S05]  /*0050*/  @!P0 EXIT ;  /* 0x000000000000894d */ /* 0x000fea0003800000 */
[----:B------:R-:W-:-:S07]  /*0060*/  HFMA2 R11, -RZ, RZ, 0, 0 ;  /* 0x00000000ff0b7431 */ /* 0x000fce00000001ff */
.L_x_0:
[----:B------:R-:W0:Y:S08]  /*0070*/  LDC.64 R4, c[0x0][0x380] ;  /* 0x0000e000ff047b82 */ /* 0x000e300000000a00 */
[----:B------:R-:W1:Y:S08]  /*0080*/  LDC.64 R6, c[0x0][0x388] ;  /* 0x0000e200ff067b82 */ /* 0x000e700000000a00 */
[----:B------:R-:W2:Y:S01]  /*0090*/  LDC.64 R8, c[0x0][0x390] ;  /* 0x0000e400ff087b82 */ /* 0x000ea20000000a00 */
[----:B0-----:R-:W-:-:S06]  /*00a0*/  IMAD.WIDE.U32 R4, R11, 0x4, R4 ;  /* 0x000000040b047825 */ /* 0x001fcc00078e0004 */
[----:B------:R-:W3:Y:S01]  /*00b0*/  LDG.E R4, desc[UR4][R4.64] ;  /* 0x0000000404047981 */ /* 0x000ee2000c1e1900 */
[----:B-1----:R-:W-:-:S06]  /*00c0*/  IMAD.WIDE.U32 R6, R11, 0x4, R6 ;  /* 0x000000040b067825 */ /* 0x002fcc00078e0006 */
[----:B------:R-:W3:Y:S01]  /*00d0*/  LDG.E R7, desc[UR4][R6.64] ;  /* 0x0000000406077981 */ /* 0x000ee2000c1e1900 */
[----:B--2---:R-:W-:Y:S01]  /*00e0*/  IMAD.WIDE.U32 R8, R11, 0x4, R8 ;  /* 0x000000040b087825 */ /* 0x004fe200078e0008 */
[----:B---3--:R-:W-:-:S05]  /*00f0*/  IADD3 R13, PT, PT, R4, R7, RZ ;  /* 0x00000007040d7210 */ /* 0x008fca0007ffe0ff */
[----:B------:R0:W-:Y:S04]  /*0100*/  STG.E desc[UR4][R8.64], R13 ;  /* 0x0000000d08007986 */ /* 0x0001e8000c101904 */
[----:B------:R-:W2:Y:S01]  /*0110*/  LDG.E R0, desc[UR4][R2.64] ;  /* 0x0000000402007981 */ /* 0x000ea2000c1e1900 */
[----:B------:R-:W-:-:S04]  /*0120*/  IADD3 R11, PT, PT, R11, 0x1, RZ ;  /* 0x000000010b0b7810 */ /* 0x000fc80007ffe0ff */
[----:B--2---:R-:W-:-:S13]  /*0130*/  ISETP.GE.AND P0, PT, R11, R0, PT ;  /* 0x000000000b00720c */ /* 0x004fda0003f06270 */
[----:B0-----:R-:W-:Y:S05]  /*0140*/  @!P0 BRA `(.L_x_0) ;  /* 0xfffffffc00c88947 */ /* 0x001fea000383ffff */
[----:B------:R-:W-:Y:S05]  /*0150*/  EXIT ;  /* 0x000000000000794d */ /* 0x000fea0003800000 */
.L_x_1:
[----:B------:R-:W-:-:S00]  /*0160*/  BRA `(.L_x_1) ;  /* 0xfffffffc00fc7947 */ /* 0x000fc0000383ffff */
[----:B------:R-:W-:-:S00]  /*0170*/  NOP ;  /* 0x0000000000007918 */ /* 0x000fc00000000000 */
        /* <DEDUP_REMOVED lines=8> */
.L_x_2:


//--------------------- .nv.shared.reserved.0     --------------------------
	.section	.nv.shared.reserved.0,"aw",@nobits
	.weak		__nv_reservedSMEM_offset_0_alias
	.size		__nv_reservedSMEM_offset_0_alias, 0, 64
	.other		__nv_reservedSMEM_offset_0_alias,@"STO_CUDA_RESERVED_SHARED STV_DEFAULT"
__nv_reservedSMEM_offset_0_alias:
	.zero		0
	.zero		64


//--------------------- .nv.constant0._Z3addPiS_S_S_ --------------------------
	.section	.nv.constant0._Z3addPiS_S_S_,"a",@progbits
	.sectionflags	@""
	.align	4
.nv.constant0._Z3addPiS_S_S_:
	.zero		928


//--------------------- SYMBOLS --------------------------

	.type		.nv.reservedSmem.offset0,@object
	.size		.nv.reservedSmem.offset0,0x4
